//
// Generated by NVIDIA NVVM Compiler
//
// Compiler Build ID: CL-36424714
// Cuda compilation tools, release 13.0, V13.0.88
// Based on NVVM 20.0.0
//

.version 9.0
.target sm_100
.address_size 64

	// .globl	_Z10run_on_gpuP4ItemPcPiPj

.visible .entry _Z10run_on_gpuP4ItemPcPiPj(
	.param .u64 .ptr .align 1 _Z10run_on_gpuP4ItemPcPiPj_param_0,
	.param .u64 .ptr .align 1 _Z10run_on_gpuP4ItemPcPiPj_param_1,
	.param .u64 .ptr .align 1 _Z10run_on_gpuP4ItemPcPiPj_param_2,
	.param .u64 .ptr .align 1 _Z10run_on_gpuP4ItemPcPiPj_param_3
)
{
	.reg .pred 	%p<7>;
	.reg .b32 	%r<28>;
	.reg .b64 	%rd<5>;

	ld.param.u64 	%rd2, [_Z10run_on_gpuP4ItemPcPiPj_param_2];
	ld.param.u64 	%rd3, [_Z10run_on_gpuP4ItemPcPiPj_param_3];
	cvta.to.global.u64 	%rd1, %rd3;
	cvta.to.global.u64 	%rd4, %rd2;
	ld.global.u32 	%r12, [%rd4];
	mov.u32 	%r13, %ntid.x;
	div.u32 	%r14, %r12, %r13;
	mov.u32 	%r15, %tid.x;
	mul.lo.s32 	%r1, %r14, %r15;
	add.s32 	%r16, %r13, -1;
	setp.eq.s32 	%p1, %r15, %r16;
	add.s32 	%r17, %r1, %r14;
	selp.b32 	%r2, %r12, %r17, %p1;
	setp.ge.s32 	%p2, %r1, %r2;
	@%p2 bra 	$L__BB0_7;
	sub.s32 	%r18, %r2, %r1;
	and.b32  	%r3, %r18, 3;
	setp.eq.s32 	%p3, %r3, 0;
	mov.u32 	%r26, %r1;
	@%p3 bra 	$L__BB0_4;
	neg.s32 	%r25, %r3;
	add.s32 	%r26, %r1, %r3;
$L__BB0_3:
	.pragma "nounroll";
	atom.global.add.u32 	%r19, [%rd1], 1;
	add.s32 	%r25, %r25, 1;
	setp.ne.s32 	%p4, %r25, 0;
	@%p4 bra 	$L__BB0_3;
$L__BB0_4:
	sub.s32 	%r20, %r1, %r2;
	setp.gt.u32 	%p5, %r20, -4;
	@%p5 bra 	$L__BB0_7;
	sub.s32 	%r27, %r26, %r2;
$L__BB0_6:
	atom.global.add.u32 	%r21, [%rd1], 1;
	atom.global.add.u32 	%r22, [%rd1], 1;
	atom.global.add.u32 	%r23, [%rd1], 1;
	atom.global.add.u32 	%r24, [%rd1], 1;
	add.s32 	%r27, %r27, 4;
	setp.ne.s32 	%p6, %r27, 0;
	@%p6 bra 	$L__BB0_6;
$L__BB0_7:
	ret;

}


// ===== COMPILED SASS (sm_100) =====

	.target	sm_100

	.elftype	@"ET_EXEC"


//--------------------- .note.nv.tkinfo           --------------------------
	.section	.note.nv.tkinfo,"",@"SHT_NOTE"
	.sectionflags	@"SHF_NOTE_NV_TKINFO"
	.tkinfo
        /*0018*/ 	.word	0x00000002
        /*0030*/ 	.string	""
        /*0030*/ 	.string	"ptxas"
        /*0030*/ 	.string	"Cuda compilation tools, release 13.0, V13.0.88"
        /*0030*/ 	.string	"Build cuda_13.0.r13.0/compiler.36424714_0"
        /*0030*/ 	.string	"-arch sm_100 -m 64 "



//--------------------- .note.nv.cuinfo           --------------------------
	.section	.note.nv.cuinfo,"",@"SHT_NOTE"
	.sectionflags	@"SHF_NOTE_NV_CUINFO"
        /*0018*/ 	.short	0x0002
        /*001a*/ 	.short	0x0064
        /*001c*/ 	.short	0x0082
	.zero		2


//--------------------- .nv.info                  --------------------------
	.section	.nv.info,"",@"SHT_CUDA_INFO"
	.align	4


	//----- nvinfo : EIATTR_REGCOUNT
	.align		4
        /*0000*/ 	.byte	0x04, 0x2f
        /*0002*/ 	.short	(.L_1 - .L_0)
	.align		4
.L_0:
        /*0004*/ 	.word	index@(_Z10run_on_gpuP4ItemPcPiPj)
        /*0008*/ 	.word	0x0000000a


	//----- nvinfo : EIATTR_FRAME_SIZE
	.align		4
.L_1:
        /*000c*/ 	.byte	0x04, 0x11
        /*000e*/ 	.short	(.L_3 - .L_2)
	.align		4
.L_2:
        /*0010*/ 	.word	index@(_Z10run_on_gpuP4ItemPcPiPj)
        /*0014*/ 	.word	0x00000000


	//----- nvinfo : EIATTR_MIN_STACK_SIZE
	.align		4
.L_3:
        /*0018*/ 	.byte	0x04, 0x12
        /*001a*/ 	.short	(.L_5 - .L_4)
	.align		4
.L_4:
        /*001c*/ 	.word	index@(_Z10run_on_gpuP4ItemPcPiPj)
        /*0020*/ 	.word	0x00000000
.L_5:


//--------------------- .nv.compat                --------------------------
	.section	.nv.compat,"",@"SHT_CUDA_COMPAT_INFO"
	.align	4
        /*0000*/ 	.byte	0x02, 0x09, 0x00, 0x00, 0x02, 0x02, 0x01, 0x00, 0x02, 0x05, 0x05, 0x00, 0x03, 0x07, 0x01, 0x01
        /*0010*/ 	.byte	0x02, 0x03, 0x00, 0x00, 0x02, 0x06, 0x01, 0x00, 0x04, 0x0b, 0x08, 0x00, 0x09, 0x00, 0x00, 0x00
        /*0020*/ 	.byte	0x00, 0x00, 0x00, 0x00


//--------------------- .nv.info._Z10run_on_gpuP4ItemPcPiPj --------------------------
	.section	.nv.info._Z10run_on_gpuP4ItemPcPiPj,"",@"SHT_CUDA_INFO"
	.sectionflags	@""
	.align	4


	//----- nvinfo : EIATTR_CUDA_API_VERSION
	.align		4
        /*0000*/ 	.byte	0x04, 0x37
        /*0002*/ 	.short	(.L_7 - .L_6)
.L_6:
        /*0004*/ 	.word	0x00000082


	//----- nvinfo : EIATTR_KPARAM_INFO
	.align		4
.L_7:
        /*0008*/ 	.byte	0x04, 0x17
        /*000a*/ 	.short	(.L_9 - .L_8)
.L_8:
        /*000c*/ 	.word	0x00000000
        /*0010*/ 	.short	0x0003
        /*0012*/ 	.short	0x0018
        /*0014*/ 	.byte	0x00, 0xf5, 0x21, 0x00


	//----- nvinfo : EIATTR_KPARAM_INFO
	.align		4
.L_9:
        /*0018*/ 	.byte	0x04, 0x17
        /*001a*/ 	.short	(.L_11 - .L_10)
.L_10:
        /*001c*/ 	.word	0x00000000
        /*0020*/ 	.short	0x0002
        /*0022*/ 	.short	0x0010
        /*0024*/ 	.byte	0x00, 0xf5, 0x21, 0x00


	//----- nvinfo : EIATTR_KPARAM_INFO
	.align		4
.L_11:
        /*0028*/ 	.byte	0x04, 0x17
        /*002a*/ 	.short	(.L_13 - .L_12)
.L_12:
        /*002c*/ 	.word	0x00000000
        /*0030*/ 	.short	0x0001
        /*0032*/ 	.short	0x0008
        /*0034*/ 	.byte	0x00, 0xf5, 0x21, 0x00


	//----- nvinfo : EIATTR_KPARAM_INFO
	.align		4
.L_13:
        /*0038*/ 	.byte	0x04, 0x17
        /*003a*/ 	.short	(.L_15 - .L_14)
.L_14:
        /*003c*/ 	.word	0x00000000
        /*0040*/ 	.short	0x0000
        /*0042*/ 	.short	0x0000
        /*0044*/ 	.byte	0x00, 0xf5, 0x21, 0x00


	//----- nvinfo : EIATTR_SPARSE_MMA_MASK
	.align		4
.L_15:
        /*0048*/ 	.byte	0x03, 0x50
        /*004a*/ 	.short	0x0000


	//----- nvinfo : EIATTR_MAXREG_COUNT
	.align		4
        /*004c*/ 	.byte	0x03, 0x1b
        /*004e*/ 	.short	0x00ff


	//----- nvinfo : EIATTR_MERCURY_ISA_VERSION
	.align		4
        /*0050*/ 	.byte	0x03, 0x5f
        /*0052*/ 	.short	0x0101


	//----- nvinfo : EIATTR_INT_WARP_WIDE_INSTR_OFFSETS
	.align		4
        /*0054*/ 	.byte	0x04, 0x31
        /*0056*/ 	.short	(.L_17 - .L_16)


	//   ....[0]....
.L_16:
        /*0058*/ 	.word	0x00000280


	//   ....[1]....
        /*005c*/ 	.word	0x00000350


	//----- nvinfo : EIATTR_VRC_CTA_INIT_COUNT
	.align		4
.L_17:
        /*0060*/ 	.byte	0x02, 0x4a
	.zero		1
	.zero		1


	//----- nvinfo : EIATTR_EXIT_INSTR_OFFSETS
	.align		4
        /*0064*/ 	.byte	0x04, 0x1c
        /*0066*/ 	.short	(.L_19 - .L_18)


	//   ....[0]....
.L_18:
        /*0068*/ 	.word	0x000001d0


	//   ....[1]....
        /*006c*/ 	.word	0x00000310


	//   ....[2]....
        /*0070*/ 	.word	0x00000400


	//----- nvinfo : EIATTR_CRS_STACK_SIZE
	.align		4
.L_19:
        /*0074*/ 	.byte	0x04, 0x1e
        /*0076*/ 	.short	(.L_21 - .L_20)
.L_20:
        /*0078*/ 	.word	0x00000000


	//----- nvinfo : EIATTR_CBANK_PARAM_SIZE
	.align		4
.L_21:
        /*007c*/ 	.byte	0x03, 0x19
        /*007e*/ 	.short	0x0020


	//----- nvinfo : EIATTR_PARAM_CBANK
	.align		4
        /*0080*/ 	.byte	0x04, 0x0a
        /*0082*/ 	.short	(.L_23 - .L_22)
	.align		4
.L_22:
        /*0084*/ 	.word	index@(.nv.constant0._Z10run_on_gpuP4ItemPcPiPj)
        /*0088*/ 	.short	0x0380
        /*008a*/ 	.short	0x0020


	//----- nvinfo : EIATTR_SW_WAR
	.align		4
.L_23:
        /*008c*/ 	.byte	0x04, 0x36
        /*008e*/ 	.short	(.L_25 - .L_24)
.L_24:
        /*0090*/ 	.word	0x00000008
.L_25:


//--------------------- .nv.callgraph             --------------------------
	.section	.nv.callgraph,"",@"SHT_CUDA_CALLGRAPH"
	.align	4
	.sectionentsize	8
	.align		4
        /*0000*/ 	.word	0x00000000
	.align		4
        /*0004*/ 	.word	0xffffffff
	.align		4
        /*0008*/ 	.word	0x00000000
	.align		4
        /*000c*/ 	.word	0xfffffffe
	.align		4
        /*0010*/ 	.word	0x00000000
	.align		4
        /*0014*/ 	.word	0xfffffffd
	.align		4
        /*0018*/ 	.word	0x00000000
	.align		4
        /*001c*/ 	.word	0xfffffffc


//--------------------- .text._Z10run_on_gpuP4ItemPcPiPj --------------------------
	.section	.text._Z10run_on_gpuP4ItemPcPiPj,"ax",@progbits
	.align	128
        .global         _Z10run_on_gpuP4ItemPcPiPj
        .type           _Z10run_on_gpuP4ItemPcPiPj,@function
        .size           _Z10run_on_gpuP4ItemPcPiPj,(.L_x_5 - _Z10run_on_gpuP4ItemPcPiPj)
        .other          _Z10run_on_gpuP4ItemPcPiPj,@"STO_CUDA_ENTRY STV_DEFAULT"
_Z10run_on_gpuP4ItemPcPiPj:
.text._Z10run_on_gpuP4ItemPcPiPj:
[----:B------:R-:W-:Y:S08]  /*0000*/  LDC R1, c[0x0][0x37c] ;  /* 0x0000df00ff017b82 */ /* 0x000ff00000000800 */
[----:B------:R-:W0:Y:S01]  /*0010*/  LDC.64 R2, c[0x0][0x390] ;  /* 0x0000e400ff027b82 */ /* 0x000e220000000a00 */
[----:B------:R-:W0:Y:S02]  /*0020*/  LDCU.64 UR6, c[0x0][0x358] ;  /* 0x00006b00ff0677ac */ /* 0x000e240008000a00 */
[----:B0-----:R-:W2:Y:S01]  /*0030*/  LDG.E R0, desc[UR6][R2.64] ;  /* 0x0000000602007981 */ /* 0x001ea2000c1e1900 */
[----:B------:R-:W0:Y:S02]  /*0040*/  LDCU UR5, c[0x0][0x360] ;  /* 0x00006c00ff0577ac */ /* 0x000e240008000800 */
[----:B0-----:R-:W0:Y:S01]  /*0050*/  I2F.U32.RP R6, UR5 ;  /* 0x0000000500067d06 */ /* 0x001e220008209000 */
[----:B------:R-:W-:Y:S01]  /*0060*/  ISETP.NE.U32.AND P0, PT, RZ, UR5, PT ;  /* 0x00000005ff007c0c */ /* 0x000fe2000bf05070 */
[----:B------:R-:W-:-:S06]  /*0070*/  UIADD3 UR4, UPT, UPT, UR5, -0x1, URZ ;  /* 0xffffffff05047890 */ /* 0x000fcc000fffe0ff */
[----:B0-----:R-:W0:Y:S02]  /*0080*/  MUFU.RCP R6, R6 ;  /* 0x0000000600067308 */ /* 0x001e240000001000 */
[----:B0-----:R-:W-:Y:S02]  /*0090*/  VIADD R4, R6, 0xffffffe ;  /* 0x0ffffffe06047836 */ /* 0x001fe40000000000 */
[----:B------:R-:W0:Y:S04]  /*00a0*/  S2R R6, SR_TID.X ;  /* 0x0000000000067919 */ /* 0x000e280000002100 */
[----:B------:R1:W3:Y:S02]  /*00b0*/  F2I.FTZ.U32.TRUNC.NTZ R5, R4 ;  /* 0x0000000400057305 */ /* 0x0002e4000021f000 */
[----:B-1----:R-:W-:-:S02]  /*00c0*/  IMAD.MOV.U32 R4, RZ, RZ, RZ ;  /* 0x000000ffff047224 */ /* 0x002fc400078e00ff */
[----:B---3--:R-:W-:-:S04]  /*00d0*/  IMAD.MOV R7, RZ, RZ, -R5 ;  /* 0x000000ffff077224 */ /* 0x008fc800078e0a05 */
[----:B------:R-:W-:-:S04]  /*00e0*/  IMAD R7, R7, UR5, RZ ;  /* 0x0000000507077c24 */ /* 0x000fc8000f8e02ff */
[----:B------:R-:W-:-:S06]  /*00f0*/  IMAD.HI.U32 R5, R5, R7, R4 ;  /* 0x0000000705057227 */ /* 0x000fcc00078e0004 */
[----:B--2---:R-:W-:-:S05]  /*0100*/  IMAD.HI.U32 R5, R5, R0, RZ ;  /* 0x0000000005057227 */ /* 0x004fca00078e00ff */
[----:B------:R-:W-:-:S05]  /*0110*/  IADD3 R3, PT, PT, -R5, RZ, RZ ;  /* 0x000000ff05037210 */ /* 0x000fca0007ffe1ff */
[----:B------:R-:W-:-:S05]  /*0120*/  IMAD R2, R3, UR5, R0 ;  /* 0x0000000503027c24 */ /* 0x000fca000f8e0200 */
[----:B------:R-:W-:-:S13]  /*0130*/  ISETP.GE.U32.AND P1, PT, R2, UR5, PT ;  /* 0x0000000502007c0c */ /* 0x000fda000bf26070 */
[----:B------:R-:W-:Y:S02]  /*0140*/  @P1 VIADD R2, R2, -UR5 ;  /* 0x8000000502021c36 */ /* 0x000fe40008000000 */
[----:B------:R-:W-:Y:S01]  /*0150*/  @P1 VIADD R5, R5, 0x1 ;  /* 0x0000000105051836 */ /* 0x000fe20000000000 */
[----:B0-----:R-:W-:Y:S02]  /*0160*/  ISETP.NE.AND P1, PT, R6, UR4, PT ;  /* 0x0000000406007c0c */ /* 0x001fe4000bf25270 */
[----:B------:R-:W-:-:S13]  /*0170*/  ISETP.GE.U32.AND P2, PT, R2, UR5, PT ;  /* 0x0000000502007c0c */ /* 0x000fda000bf46070 */
[----:B------:R-:W-:Y:S02]  /*0180*/  @P2 IADD3 R5, PT, PT, R5, 0x1, RZ ;  /* 0x0000000105052810 */ /* 0x000fe40007ffe0ff */
[----:B------:R-:W-:-:S05]  /*0190*/  @!P0 LOP3.LUT R5, RZ, UR5, RZ, 0x33, !PT ;  /* 0x00000005ff058c12 */ /* 0x000fca000f8e33ff */
[----:B------:R-:W-:-:S04]  /*01a0*/  IMAD R7, R5, R6, RZ ;  /* 0x0000000605077224 */ /* 0x000fc800078e02ff */
[----:B------:R-:W-:-:S05]  /*01b0*/  @P1 IMAD.IADD R0, R5, 0x1, R7 ;  /* 0x0000000105001824 */ /* 0x000fca00078e0207 */
[----:B------:R-:W-:-:S13]  /*01c0*/  ISETP.GE.AND P0, PT, R7, R0, PT ;  /* 0x000000000700720c */ /* 0x000fda0003f06270 */
[----:B------:R-:W-:Y:S05]  /*01d0*/  @P0 EXIT ;  /* 0x000000000000094d */ /* 0x000fea0003800000 */
[----:B------:R-:W-:Y:S01]  /*01e0*/  IMAD.IADD R2, R0, 0x1, -R7 ;  /* 0x0000000100027824 */ /* 0x000fe200078e0a07 */
[----:B------:R-:W-:Y:S01]  /*01f0*/  IADD3 R3, PT, PT, R7, -R0, RZ ;  /* 0x8000000007037210 */ /* 0x000fe20007ffe0ff */
[----:B------:R-:W-:Y:S03]  /*0200*/  BSSY.RECONVERGENT B0, `(.L_x_0) ;  /* 0x0000010000007945 */ /* 0x000fe60003800200 */
[----:B------:R-:W-:Y:S02]  /*0210*/  LOP3.LUT P1, R4, R2, 0x3, RZ, 0xc0, !PT ;  /* 0x0000000302047812 */ /* 0x000fe4000782c0ff */
[----:B------:R-:W-:-:S11]  /*0220*/  ISETP.GT.U32.AND P0, PT, R3, -0x4, PT ;  /* 0xfffffffc0300780c */ /* 0x000fd60003f04070 */
[----:B------:R-:W-:Y:S05]  /*0230*/  @!P1 BRA `(.L_x_1) ;  /* 0x0000000000309947 */ /* 0x000fea0003800000 */
[----:B------:R-:W0:Y:S01]  /*0240*/  S2R R6, SR_LANEID ;  /* 0x0000000000067919 */ /* 0x000e220000000000 */
[----:B------:R-:W1:Y:S01]  /*0250*/  LDC.64 R2, c[0x0][0x398] ;  /* 0x0000e600ff027b82 */ /* 0x000e620000000a00 */
[--C-:B------:R-:W-:Y:S02]  /*0260*/  IMAD.IADD R7, R7, 0x1, R4.reuse ;  /* 0x0000000107077824 */ /* 0x100fe400078e0204 */
[----:B------:R-:W-:-:S07]  /*0270*/  IMAD.MOV R4, RZ, RZ, -R4 ;  /* 0x000000ffff047224 */ /* 0x000fce00078e0a04 */
.L_x_2:
[----:B------:R-:W-:Y:S02]  /*0280*/  VOTEU.ANY UR4, UPT, PT ;  /* 0x0000000000047886 */ /* 0x000fe400038e0100 */
[----:B------:R-:W-:Y:S02]  /*0290*/  UFLO.U32 UR5, UR4 ;  /* 0x00000004000572bd */ /* 0x000fe400080e0000 */
[----:B------:R-:W1:Y:S04]  /*02a0*/  POPC R5, UR4 ;  /* 0x0000000400057d09 */ /* 0x000e680008000000 */
[----:B0-----:R-:W-:Y:S02]  /*02b0*/  ISETP.EQ.U32.AND P1, PT, R6, UR5, PT ;  /* 0x0000000506007c0c */ /* 0x001fe4000bf22070 */
[----:B------:R-:W-:-:S11]  /*02c0*/  IADD3 R4, PT, PT, R4, 0x1, RZ ;  /* 0x0000000104047810 */ /* 0x000fd60007ffe0ff */
[----:B-1----:R2:W-:Y:S01]  /*02d0*/  @P1 REDG.E.ADD.STRONG.GPU desc[UR6][R2.64], R5 ;  /* 0x000000050200198e */ /* 0x0025e2000c12e106 */
[----:B------:R-:W-:-:S13]  /*02e0*/  ISETP.NE.AND P1, PT, R4, RZ, PT ;  /* 0x000000ff0400720c */ /* 0x000fda0003f25270 */
[----:B--2---:R-:W-:Y:S05]  /*02f0*/  @P1 BRA `(.L_x_2) ;  /* 0xfffffffc00e01947 */ /* 0x004fea000383ffff */
.L_x_1:
[----:B------:R-:W-:Y:S05]  /*0300*/  BSYNC.RECONVERGENT B0 ;  /* 0x0000000000007941 */ /* 0x000fea0003800200 */
.L_x_0:
[----:B------:R-:W-:Y:S05]  /*0310*/  @P0 EXIT ;  /* 0x000000000000094d */ /* 0x000fea0003800000 */
[----:B------:R-:W0:Y:S01]  /*0320*/  S2R R4, SR_LANEID ;  /* 0x0000000000047919 */ /* 0x000e220000000000 */
[----:B------:R-:W1:Y:S01]  /*0330*/  LDC.64 R2, c[0x0][0x398] ;  /* 0x0000e600ff027b82 */ /* 0x000e620000000a00 */
[----:B------:R-:W-:-:S07]  /*0340*/  IMAD.IADD R0, R7, 0x1, -R0 ;  /* 0x0000000107007824 */ /* 0x000fce00078e0a00 */
.L_x_3:
[----:B------:R-:W-:Y:S02]  /*0350*/  VOTEU.ANY UR4, UPT, PT ;  /* 0x0000000000047886 */ /* 0x000fe400038e0100 */
[----:B------:R-:W-:Y:S02]  /*0360*/  UFLO.U32 UR5, UR4 ;  /* 0x00000004000572bd */ /* 0x000fe400080e0000 */
[----:B------:R-:W1:Y:S04]  /*0370*/  POPC R5, UR4 ;  /* 0x0000000400057d09 */ /* 0x000e680008000000 */
[----:B0-----:R-:W-:Y:S02]  /*0380*/  ISETP.EQ.U32.AND P0, PT, R4, UR5, PT ;  /* 0x0000000504007c0c */ /* 0x001fe4000bf02070 */
[----:B------:R-:W-:-:S11]  /*0390*/  IADD3 R0, PT, PT, R0, 0x4, RZ ;  /* 0x0000000400007810 */ /* 0x000fd60007ffe0ff */
[----:B-1----:R2:W-:Y:S04]  /*03a0*/  @P0 REDG.E.ADD.STRONG.GPU desc[UR6][R2.64], R5 ;  /* 0x000000050200098e */ /* 0x0025e8000c12e106 */
[----:B------:R2:W-:Y:S04]  /*03b0*/  @P0 REDG.E.ADD.STRONG.GPU desc[UR6][R2.64], R5 ;  /* 0x000000050200098e */ /* 0x0005e8000c12e106 */
[----:B------:R2:W-:Y:S04]  /*03c0*/  @P0 REDG.E.ADD.STRONG.GPU desc[UR6][R2.64], R5 ;  /* 0x000000050200098e */ /* 0x0005e8000c12e106 */
[----:B------:R2:W-:Y:S01]  /*03d0*/  @P0 REDG.E.ADD.STRONG.GPU desc[UR6][R2.64], R5 ;  /* 0x000000050200098e */ /* 0x0005e2000c12e106 */
[----:B------:R-:W-:-:S13]  /*03e0*/  ISETP.NE.AND P0, PT, R0, RZ, PT ;  /* 0x000000ff0000720c */ /* 0x000fda0003f05270 */
[----:B--2---:R-:W-:Y:S05]  /*03f0*/  @P0 BRA `(.L_x_3) ;  /* 0xfffffffc00d40947 */ /* 0x004fea000383ffff */
[----:B------:R-:W-:Y:S05]  /*0400*/  EXIT ;  /* 0x000000000000794d */ /* 0x000fea0003800000 */
.L_x_4:
[----:B------:R-:W-:-:S00]  /*0410*/  BRA `(.L_x_4) ;  /* 0xfffffffc00fc7947 */ /* 0x000fc0000383ffff */
[----:B------:R-:W-:-:S00]  /*0420*/  NOP ;  /* 0x0000000000007918 */ /* 0x000fc00000000000 */
        /* <DEDUP_REMOVED lines=13> */
.L_x_5:


//--------------------- .nv.shared.reserved.0     --------------------------
	.section	.nv.shared.reserved.0,"aw",@nobits
	.weak		__nv_reservedSMEM_offset_0_alias
	.size		__nv_reservedSMEM_offset_0_alias, 0, 64
	.other		__nv_reservedSMEM_offset_0_alias,@"STO_CUDA_RESERVED_SHARED STV_DEFAULT"
__nv_reservedSMEM_offset_0_alias:
	.zero		0
	.zero		64


//--------------------- .nv.constant0._Z10run_on_gpuP4ItemPcPiPj --------------------------
	.section	.nv.constant0._Z10run_on_gpuP4ItemPcPiPj,"a",@progbits
	.sectionflags	@""
	.align	4
.nv.constant0._Z10run_on_gpuP4ItemPcPiPj:
	.zero		928


//--------------------- SYMBOLS --------------------------

	.type		.nv.reservedSmem.offset0,@object
	.size		.nv.reservedSmem.offset0,0x4
